	.headerflags	@"EF_CUDA_TEXMODE_UNIFIED EF_CUDA_64BIT_ADDRESS EF_CUDA_ACCELERATORS EF_CUDA_SM90 EF_CUDA_VIRTUAL_SM(EF_CUDA_SM90)"
	.elftype	@"ET_EXEC"


//--------------------- .nv.info                  --------------------------
	.section	.nv.info,"",@"SHT_CUDA_INFO"
	.align	4


	//----- nvinfo : EIATTR_REGCOUNT
	.align		4
        /*0000*/ 	.byte	0x04, 0x2f
        /*0002*/ 	.short	(.L_1 - .L_0)
	.align		4
.L_0:
        /*0004*/ 	.word	index@(triton_poi_fused_constant_pad_nd_convolution_relu_2)
        /*0008*/ 	.word	0x0000000c


	//----- nvinfo : EIATTR_MIN_STACK_SIZE
	.align		4
.L_1:
        /*000c*/ 	.byte	0x04, 0x12
        /*000e*/ 	.short	(.L_3 - .L_2)
	.align		4
.L_2:
        /*0010*/ 	.word	index@(triton_poi_fused_constant_pad_nd_convolution_relu_2)
        /*0014*/ 	.word	0x00000000


	//----- nvinfo : EIATTR_FRAME_SIZE
	.align		4
.L_3:
        /*0018*/ 	.byte	0x04, 0x11
        /*001a*/ 	.short	(.L_5 - .L_4)
	.align		4
.L_4:
        /*001c*/ 	.word	index@(triton_poi_fused_constant_pad_nd_convolution_relu_2)
        /*0020*/ 	.word	0x00000000


	//----- nvinfo : EIATTR_MIN_STACK_SIZE
	.align		4
.L_5:
        /*0024*/ 	.byte	0x04, 0x12
        /*0026*/ 	.short	(.L_7 - .L_6)
	.align		4
.L_6:
        /*0028*/ 	.word	index@(triton_poi_fused_constant_pad_nd_convolution_relu_2)
        /*002c*/ 	.word	0x00000000
.L_7:


//--------------------- .nv.info.triton_poi_fused_constant_pad_nd_convolution_relu_2 --------------------------
	.section	.nv.info.triton_poi_fused_constant_pad_nd_convolution_relu_2,"",@"SHT_CUDA_INFO"
	.sectionflags	@""
	.align	4


	//----- nvinfo : EIATTR_CUDA_API_VERSION
	.align		4
        /*0000*/ 	.byte	0x04, 0x37
        /*0002*/ 	.short	(.L_9 - .L_8)
.L_8:
        /*0004*/ 	.word	0x0000007c


	//----- nvinfo : EIATTR_KPARAM_INFO
	.align		4
.L_9:
        /*0008*/ 	.byte	0x04, 0x17
        /*000a*/ 	.short	(.L_11 - .L_10)
.L_10:
        /*000c*/ 	.word	0x00000000
        /*0010*/ 	.short	0x0003
        /*0012*/ 	.short	0x0018
        /*0014*/ 	.byte	0x00, 0xf0, 0x11, 0x00


	//----- nvinfo : EIATTR_KPARAM_INFO
	.align		4
.L_11:
        /*0018*/ 	.byte	0x04, 0x17
        /*001a*/ 	.short	(.L_13 - .L_12)
.L_12:
        /*001c*/ 	.word	0x00000000
        /*0020*/ 	.short	0x0002
        /*0022*/ 	.short	0x0010
        /*0024*/ 	.byte	0x00, 0xf4, 0x21, 0x00


	//----- nvinfo : EIATTR_KPARAM_INFO
	.align		4
.L_13:
        /*0028*/ 	.byte	0x04, 0x17
        /*002a*/ 	.short	(.L_15 - .L_14)
.L_14:
        /*002c*/ 	.word	0x00000000
        /*0030*/ 	.short	0x0001
        /*0032*/ 	.short	0x0008
        /*0034*/ 	.byte	0x00, 0xf4, 0x21, 0x00


	//----- nvinfo : EIATTR_KPARAM_INFO
	.align		4
.L_15:
        /*0038*/ 	.byte	0x04, 0x17
        /*003a*/ 	.short	(.L_17 - .L_16)
.L_16:
        /*003c*/ 	.word	0x00000000
        /*0040*/ 	.short	0x0000
        /*0042*/ 	.short	0x0000
        /*0044*/ 	.byte	0x00, 0xf4, 0x21, 0x00


	//----- nvinfo : EIATTR_SPARSE_MMA_MASK
	.align		4
.L_17:
        /*0048*/ 	.byte	0x03, 0x50
        /*004a*/ 	.short	0x0000


	//----- nvinfo : EIATTR_MAXREG_COUNT
	.align		4
        /*004c*/ 	.byte	0x03, 0x1b
        /*004e*/ 	.short	0x00ff


	//----- nvinfo : EIATTR_EXIT_INSTR_OFFSETS
	.align		4
        /*0050*/ 	.byte	0x04, 0x1c
        /*0052*/ 	.short	(.L_19 - .L_18)


	//   ....[0]....
.L_18:
        /*0054*/ 	.word	0x000002f0


	//   ....[1]....
        /*0058*/ 	.word	0x00000310


	//----- nvinfo : EIATTR_REQNTID
	.align		4
.L_19:
        /*005c*/ 	.byte	0x04, 0x10
        /*005e*/ 	.short	(.L_21 - .L_20)
.L_20:
        /*0060*/ 	.word	0x00000080
        /*0064*/ 	.word	0x00000001
        /*0068*/ 	.word	0x00000001


	//----- nvinfo : EIATTR_CBANK_PARAM_SIZE
	.align		4
.L_21:
        /*006c*/ 	.byte	0x03, 0x19
        /*006e*/ 	.short	0x001c


	//----- nvinfo : EIATTR_PARAM_CBANK
	.align		4
        /*0070*/ 	.byte	0x04, 0x0a
        /*0072*/ 	.short	(.L_23 - .L_22)
	.align		4
.L_22:
        /*0074*/ 	.word	index@(.nv.constant0.triton_poi_fused_constant_pad_nd_convolution_relu_2)
        /*0078*/ 	.short	0x0210
        /*007a*/ 	.short	0x001c


	//----- nvinfo : EIATTR_SW_WAR
	.align		4
.L_23:
        /*007c*/ 	.byte	0x04, 0x36
        /*007e*/ 	.short	(.L_25 - .L_24)
.L_24:
        /*0080*/ 	.word	0x00000008
.L_25:


//--------------------- .nv.callgraph             --------------------------
	.section	.nv.callgraph,"",@"SHT_CUDA_CALLGRAPH"
	.align	4
	.sectionentsize	8
	.align		4
        /*0000*/ 	.word	0x00000000
	.align		4
        /*0004*/ 	.word	0xffffffff
	.align		4
        /*0008*/ 	.word	0x00000000
	.align		4
        /*000c*/ 	.word	0xfffffffe
	.align		4
        /*0010*/ 	.word	0x00000000
	.align		4
        /*0014*/ 	.word	0xfffffffd
	.align		4
        /*0018*/ 	.word	0x00000000
	.align		4
        /*001c*/ 	.word	0xfffffffc


//--------------------- .text.triton_poi_fused_constant_pad_nd_convolution_relu_2 --------------------------
	.section	.text.triton_poi_fused_constant_pad_nd_convolution_relu_2,"ax",@progbits
	.align	128
        .global         triton_poi_fused_constant_pad_nd_convolution_relu_2
        .type           triton_poi_fused_constant_pad_nd_convolution_relu_2,@function
        .size           triton_poi_fused_constant_pad_nd_convolution_relu_2,(.L_x_1 - triton_poi_fused_constant_pad_nd_convolution_relu_2)
        .other          triton_poi_fused_constant_pad_nd_convolution_relu_2,@"STO_CUDA_ENTRY STV_DEFAULT"
triton_poi_fused_constant_pad_nd_convolution_relu_2:
.text.triton_poi_fused_constant_pad_nd_convolution_relu_2:
[----:B------:R-:W0:Y:S02]  /*0000*/  LDC R1, c[0x0][0x28] ;  /* 0x00000a00ff017b82 */ /* 0x000e240000000800 */
[----:B------:R-:W1:Y:S01]  /*0010*/  S2R R0, SR_TID.X ;  /* 0x0000000000007919 */ /* 0x000e620000002100 */
[----:B------:R-:W-:Y:S01]  /*0020*/  ULDC.64 UR4, c[0x0][0x210] ;  /* 0x0000840000047ab9 */ /* 0x000fe20000000a00 */
[----:B------:R-:W2:Y:S01]  /*0030*/  S2R R3, SR_CTAID.X ;  /* 0x0000000000037919 */ /* 0x000ea20000002500 */
[----:B-1----:R-:W-:-:S05]  /*0040*/  LOP3.LUT R0, R0, 0x7f, RZ, 0xc0, !PT ;  /* 0x0000007f00007812 */ /* 0x002fca00078ec0ff */
[----:B--2---:R-:W-:-:S04]  /*0050*/  IMAD R0, R3, 0x80, R0 ;  /* 0x0000008003007824 */ /* 0x004fc800078e0200 */
[----:B------:R-:W-:-:S04]  /*0060*/  IMAD.HI R2, R0, 0x2aaaaaab, RZ ;  /* 0x2aaaaaab00027827 */ /* 0x000fc800078e02ff */
[----:B------:R-:W-:Y:S01]  /*0070*/  IMAD.HI R4, R0, 0x38e38e39, RZ ;  /* 0x38e38e3900047827 */ /* 0x000fe200078e02ff */
[----:B------:R-:W-:-:S04]  /*0080*/  LEA.HI R3, R2, R2, RZ, 0x1 ;  /* 0x0000000202037211 */ /* 0x000fc800078f08ff */
[----:B------:R-:W-:Y:S01]  /*0090*/  SHF.R.U32.HI R5, RZ, 0x1f, R4 ;  /* 0x0000001fff057819 */ /* 0x000fe20000011604 */
[----:B------:R-:W-:-:S03]  /*00a0*/  IMAD.HI R2, R3, 0x2aaaaaab, RZ ;  /* 0x2aaaaaab03027827 */ /* 0x000fc600078e02ff */
[----:B------:R-:W-:Y:S01]  /*00b0*/  LEA.HI.SX32 R5, R4, R5, 0x1d ;  /* 0x0000000504057211 */ /* 0x000fe200078feaff */
[----:B------:R-:W-:Y:S01]  /*00c0*/  IMAD R7, R3, -0x6, R0 ;  /* 0xfffffffa03077824 */ /* 0x000fe200078e0200 */
[----:B------:R-:W-:Y:S02]  /*00d0*/  LEA.HI R2, R2, R2, RZ, 0x1 ;  /* 0x0000000202027211 */ /* 0x000fe400078f08ff */
[----:B------:R-:W-:Y:S01]  /*00e0*/  LEA.HI R4, R5, R5, RZ, 0x2 ;  /* 0x0000000505047211 */ /* 0x000fe200078f10ff */
[----:B------:R-:W-:Y:S02]  /*00f0*/  VIADD R9, R7, 0xffffffff ;  /* 0xffffffff07097836 */ /* 0x000fe40000000000 */
[----:B------:R-:W-:Y:S01]  /*0100*/  IMAD R6, R2, -0x6, R3 ;  /* 0xfffffffa02067824 */ /* 0x000fe200078e0203 */
[----:B------:R-:W-:Y:S01]  /*0110*/  LOP3.LUT R4, R4, 0xfffffffc, RZ, 0xc0, !PT ;  /* 0xfffffffc04047812 */ /* 0x000fe200078ec0ff */
[----:B------:R-:W1:Y:S02]  /*0120*/  LDC.64 R2, c[0x0][0x218] ;  /* 0x00008600ff027b82 */ /* 0x000e640000000a00 */
[----:B------:R-:W-:-:S02]  /*0130*/  VIADD R8, R6, 0xffffffff ;  /* 0xffffffff06087836 */ /* 0x000fc40000000000 */
[----:B------:R-:W-:-:S03]  /*0140*/  IMAD.SHL.U32 R6, R6, 0x4, RZ ;  /* 0x0000000406067824 */ /* 0x000fc600078e00ff */
[----:B------:R-:W-:Y:S01]  /*0150*/  LOP3.LUT R8, R8, R9, RZ, 0xfc, !PT ;  /* 0x0000000908087212 */ /* 0x000fe200078efcff */
[C---:B------:R-:W-:Y:S02]  /*0160*/  IMAD.SHL.U32 R9, R5.reuse, 0x10, RZ ;  /* 0x0000001005097824 */ /* 0x040fe400078e00ff */
[----:B------:R-:W-:Y:S01]  /*0170*/  IMAD.IADD R5, R5, 0x1, -R4 ;  /* 0x0000000105057824 */ /* 0x000fe200078e0a04 */
[----:B------:R-:W-:Y:S02]  /*0180*/  ISETP.GE.U32.AND P0, PT, R8, 0x4, PT ;  /* 0x000000040800780c */ /* 0x000fe40003f06070 */
[----:B------:R-:W-:Y:S02]  /*0190*/  SHF.R.S32.HI R8, RZ, 0x1f, R7 ;  /* 0x0000001fff087819 */ /* 0x000fe40000011407 */
[--C-:B------:R-:W-:Y:S02]  /*01a0*/  IADD3 R7, P2, P3, R6, R7, R9.reuse ;  /* 0x0000000706077210 */ /* 0x100fe40007b5e009 */
[----:B------:R-:W-:-:S02]  /*01b0*/  SHF.R.S32.HI R9, RZ, 0x1f, R9 ;  /* 0x0000001fff097819 */ /* 0x000fc40000011409 */
[----:B------:R-:W-:Y:S02]  /*01c0*/  SHF.R.S32.HI R6, RZ, 0x1f, R6 ;  /* 0x0000001fff067819 */ /* 0x000fe40000011406 */
[----:B------:R-:W-:Y:S02]  /*01d0*/  ISETP.LT.AND P1, PT, R0, 0x240, !P0 ;  /* 0x000002400000780c */ /* 0x000fe40004721270 */
[----:B------:R-:W-:Y:S01]  /*01e0*/  IADD3.X R8, R6, R8, R9, P2, P3 ;  /* 0x0000000806087210 */ /* 0x000fe200017e6409 */
[----:B-1----:R-:W-:Y:S01]  /*01f0*/  IMAD.WIDE R2, R5, 0x4, R2 ;  /* 0x0000000405027825 */ /* 0x002fe200078e0202 */
[C---:B------:R-:W-:Y:S01]  /*0200*/  LEA R6, P2, R7.reuse, UR4, 0x2 ;  /* 0x0000000407067c11 */ /* 0x040fe2000f8410ff */
[----:B------:R-:W1:Y:S03]  /*0210*/  LDC.64 R4, c[0x0][0x220] ;  /* 0x00008800ff047b82 */ /* 0x000e660000000a00 */
[----:B------:R-:W-:-:S02]  /*0220*/  LEA.HI.X R7, R7, UR5, R8, 0x2, P2 ;  /* 0x0000000507077c11 */ /* 0x000fc400090f1408 */
[----:B------:R-:W-:Y:S01]  /*0230*/  CS2R R8, SRZ ;  /* 0x0000000000087805 */ /* 0x000fe2000001ff00 */
[----:B------:R-:W-:-:S05]  /*0240*/  ULDC.64 UR4, c[0x0][0x208] ;  /* 0x0000820000047ab9 */ /* 0x000fca0000000a00 */
[----:B------:R-:W2:Y:S04]  /*0250*/  @P1 LDG.E.EL R9, desc[UR4][R2.64] ;  /* 0x0000000402091981 */ /* 0x000ea8000c2e1900 */
[----:B------:R-:W3:Y:S01]  /*0260*/  @P1 LDG.E R8, desc[UR4][R6.64+-0x14] ;  /* 0xffffec0406081981 */ /* 0x000ee2000c1e1900 */
[C---:B------:R-:W-:Y:S01]  /*0270*/  ISETP.GE.AND P2, PT, R0.reuse, 0x240, PT ;  /* 0x000002400000780c */ /* 0x040fe20003f46270 */
[----:B-1----:R-:W-:Y:S01]  /*0280*/  IMAD.WIDE R4, R0, 0x4, R4 ;  /* 0x0000000400047825 */ /* 0x002fe200078e0204 */
[----:B--2---:R-:W-:Y:S02]  /*0290*/  SEL R9, R9, RZ, P1 ;  /* 0x000000ff09097207 */ /* 0x004fe40000800000 */
[----:B---3--:R-:W-:-:S04]  /*02a0*/  SEL R8, R8, RZ, P1 ;  /* 0x000000ff08087207 */ /* 0x008fc80000800000 */
[C---:B------:R-:W-:Y:S01]  /*02b0*/  FSETP.GEU.AND P1, PT, R8.reuse, -R9, PT ;  /* 0x800000090800720b */ /* 0x040fe20003f2e000 */
[----:B------:R-:W-:-:S05]  /*02c0*/  FADD R9, R8, R9 ;  /* 0x0000000908097221 */ /* 0x000fca0000000000 */
[----:B------:R-:W-:-:S04]  /*02d0*/  FSEL R9, R9, RZ, P1 ;  /* 0x000000ff09097208 */ /* 0x000fc80000800000 */
[----:B------:R-:W-:Y:S01]  /*02e0*/  SEL R9, R9, RZ, !P0 ;  /* 0x000000ff09097207 */ /* 0x000fe20004000000 */
[----:B------:R-:W-:Y:S06]  /*02f0*/  @P2 EXIT ;  /* 0x000000000000294d */ /* 0x000fec0003800000 */
[----:B------:R-:W-:Y:S01]  /*0300*/  STG.E desc[UR4][R4.64], R9 ;  /* 0x0000000904007986 */ /* 0x000fe2000c101904 */
[----:B------:R-:W-:Y:S05]  /*0310*/  EXIT ;  /* 0x000000000000794d */ /* 0x000fea0003800000 */
.L_x_0:
[----:B------:R-:W-:-:S00]  /*0320*/  BRA `(.L_x_0) ;  /* 0xfffffffc00fc7947 */ /* 0x000fc0000383ffff */
[----:B------:R-:W-:-:S00]  /*0330*/  NOP ;  /* 0x0000000000007918 */ /* 0x000fc00000000000 */
        /* <DEDUP_REMOVED lines=12> */
.L_x_1:


//--------------------- .nv.constant0.triton_poi_fused_constant_pad_nd_convolution_relu_2 --------------------------
	.section	.nv.constant0.triton_poi_fused_constant_pad_nd_convolution_relu_2,"a",@progbits
	.sectionflags	@""
	.align	4
.nv.constant0.triton_poi_fused_constant_pad_nd_convolution_relu_2:
	.zero		556
